	.headerflags	@"EF_CUDA_TEXMODE_UNIFIED EF_CUDA_64BIT_ADDRESS EF_CUDA_ACCELERATORS EF_CUDA_SM90 EF_CUDA_VIRTUAL_SM(EF_CUDA_SM90)"
	.elftype	@"ET_EXEC"


//--------------------- .nv.info                  --------------------------
	.section	.nv.info,"",@"SHT_CUDA_INFO"
	.align	4


	//----- nvinfo : EIATTR_REGCOUNT
	.align		4
        /*0000*/ 	.byte	0x04, 0x2f
        /*0002*/ 	.short	(.L_3 - .L_2)
	.align		4
.L_2:
        /*0004*/ 	.word	index@(triton_poi_fused__native_batch_norm_legit_no_training_18)
        /*0008*/ 	.word	0x00000016


	//----- nvinfo : EIATTR_MIN_STACK_SIZE
	.align		4
.L_3:
        /*000c*/ 	.byte	0x04, 0x12
        /*000e*/ 	.short	(.L_5 - .L_4)
	.align		4
.L_4:
        /*0010*/ 	.word	index@(triton_poi_fused__native_batch_norm_legit_no_training_18)
        /*0014*/ 	.word	0x00000000


	//----- nvinfo : EIATTR_FRAME_SIZE
	.align		4
.L_5:
        /*0018*/ 	.byte	0x04, 0x11
        /*001a*/ 	.short	(.L_7 - .L_6)
	.align		4
.L_6:
        /*001c*/ 	.word	index@(triton_poi_fused__native_batch_norm_legit_no_training_18)
        /*0020*/ 	.word	0x00000000


	//----- nvinfo : EIATTR_MIN_STACK_SIZE
	.align		4
.L_7:
        /*0024*/ 	.byte	0x04, 0x12
        /*0026*/ 	.short	(.L_9 - .L_8)
	.align		4
.L_8:
        /*0028*/ 	.word	index@(triton_poi_fused__native_batch_norm_legit_no_training_18)
        /*002c*/ 	.word	0x00000000
.L_9:


//--------------------- .nv.info.triton_poi_fused__native_batch_norm_legit_no_training_18 --------------------------
	.section	.nv.info.triton_poi_fused__native_batch_norm_legit_no_training_18,"",@"SHT_CUDA_INFO"
	.sectionflags	@""
	.align	4


	//----- nvinfo : EIATTR_CUDA_API_VERSION
	.align		4
        /*0000*/ 	.byte	0x04, 0x37
        /*0002*/ 	.short	(.L_11 - .L_10)
.L_10:
        /*0004*/ 	.word	0x0000007c


	//----- nvinfo : EIATTR_KPARAM_INFO
	.align		4
.L_11:
        /*0008*/ 	.byte	0x04, 0x17
        /*000a*/ 	.short	(.L_13 - .L_12)
.L_12:
        /*000c*/ 	.word	0x00000000
        /*0010*/ 	.short	0x0006
        /*0012*/ 	.short	0x0030
        /*0014*/ 	.byte	0x00, 0xf0, 0x11, 0x00


	//----- nvinfo : EIATTR_KPARAM_INFO
	.align		4
.L_13:
        /*0018*/ 	.byte	0x04, 0x17
        /*001a*/ 	.short	(.L_15 - .L_14)
.L_14:
        /*001c*/ 	.word	0x00000000
        /*0020*/ 	.short	0x0005
        /*0022*/ 	.short	0x0028
        /*0024*/ 	.byte	0x00, 0xf4, 0x21, 0x00


	//----- nvinfo : EIATTR_KPARAM_INFO
	.align		4
.L_15:
        /*0028*/ 	.byte	0x04, 0x17
        /*002a*/ 	.short	(.L_17 - .L_16)
.L_16:
        /*002c*/ 	.word	0x00000000
        /*0030*/ 	.short	0x0004
        /*0032*/ 	.short	0x0020
        /*0034*/ 	.byte	0x00, 0xf4, 0x21, 0x00


	//----- nvinfo : EIATTR_KPARAM_INFO
	.align		4
.L_17:
        /*0038*/ 	.byte	0x04, 0x17
        /*003a*/ 	.short	(.L_19 - .L_18)
.L_18:
        /*003c*/ 	.word	0x00000000
        /*0040*/ 	.short	0x0003
        /*0042*/ 	.short	0x0018
        /*0044*/ 	.byte	0x00, 0xf4, 0x21, 0x00


	//----- nvinfo : EIATTR_KPARAM_INFO
	.align		4
.L_19:
        /*0048*/ 	.byte	0x04, 0x17
        /*004a*/ 	.short	(.L_21 - .L_20)
.L_20:
        /*004c*/ 	.word	0x00000000
        /*0050*/ 	.short	0x0002
        /*0052*/ 	.short	0x0010
        /*0054*/ 	.byte	0x00, 0xf4, 0x21, 0x00


	//----- nvinfo : EIATTR_KPARAM_INFO
	.align		4
.L_21:
        /*0058*/ 	.byte	0x04, 0x17
        /*005a*/ 	.short	(.L_23 - .L_22)
.L_22:
        /*005c*/ 	.word	0x00000000
        /*0060*/ 	.short	0x0001
        /*0062*/ 	.short	0x0008
        /*0064*/ 	.byte	0x00, 0xf4, 0x21, 0x00


	//----- nvinfo : EIATTR_KPARAM_INFO
	.align		4
.L_23:
        /*0068*/ 	.byte	0x04, 0x17
        /*006a*/ 	.short	(.L_25 - .L_24)
.L_24:
        /*006c*/ 	.word	0x00000000
        /*0070*/ 	.short	0x0000
        /*0072*/ 	.short	0x0000
        /*0074*/ 	.byte	0x00, 0xf4, 0x21, 0x00


	//----- nvinfo : EIATTR_SPARSE_MMA_MASK
	.align		4
.L_25:
        /*0078*/ 	.byte	0x03, 0x50
        /*007a*/ 	.short	0x0000


	//----- nvinfo : EIATTR_MAXREG_COUNT
	.align		4
        /*007c*/ 	.byte	0x03, 0x1b
        /*007e*/ 	.short	0x00ff


	//----- nvinfo : EIATTR_EXIT_INSTR_OFFSETS
	.align		4
        /*0080*/ 	.byte	0x04, 0x1c
        /*0082*/ 	.short	(.L_27 - .L_26)


	//   ....[0]....
.L_26:
        /*0084*/ 	.word	0x000003d0


	//   ....[1]....
        /*0088*/ 	.word	0x000003f0


	//----- nvinfo : EIATTR_REQNTID
	.align		4
.L_27:
        /*008c*/ 	.byte	0x04, 0x10
        /*008e*/ 	.short	(.L_29 - .L_28)
.L_28:
        /*0090*/ 	.word	0x00000080
        /*0094*/ 	.word	0x00000001
        /*0098*/ 	.word	0x00000001


	//----- nvinfo : EIATTR_CBANK_PARAM_SIZE
	.align		4
.L_29:
        /*009c*/ 	.byte	0x03, 0x19
        /*009e*/ 	.short	0x0034


	//----- nvinfo : EIATTR_PARAM_CBANK
	.align		4
        /*00a0*/ 	.byte	0x04, 0x0a
        /*00a2*/ 	.short	(.L_31 - .L_30)
	.align		4
.L_30:
        /*00a4*/ 	.word	index@(.nv.constant0.triton_poi_fused__native_batch_norm_legit_no_training_18)
        /*00a8*/ 	.short	0x0210
        /*00aa*/ 	.short	0x0034


	//----- nvinfo : EIATTR_SW_WAR
	.align		4
.L_31:
        /*00ac*/ 	.byte	0x04, 0x36
        /*00ae*/ 	.short	(.L_33 - .L_32)
.L_32:
        /*00b0*/ 	.word	0x00000008
.L_33:


//--------------------- .nv.callgraph             --------------------------
	.section	.nv.callgraph,"",@"SHT_CUDA_CALLGRAPH"
	.align	4
	.sectionentsize	8
	.align		4
        /*0000*/ 	.word	0x00000000
	.align		4
        /*0004*/ 	.word	0xffffffff
	.align		4
        /*0008*/ 	.word	0x00000000
	.align		4
        /*000c*/ 	.word	0xfffffffe
	.align		4
        /*0010*/ 	.word	0x00000000
	.align		4
        /*0014*/ 	.word	0xfffffffd
	.align		4
        /*0018*/ 	.word	0x00000000
	.align		4
        /*001c*/ 	.word	0xfffffffc


//--------------------- .nv.constant4             --------------------------
	.section	.nv.constant4,"a",@progbits
	.align	8
	.align		8
.nv.constant4:
        /*0000*/ 	.dword	_$_str
	.align		8
        /*0008*/ 	.dword	_$_str_$_2


//--------------------- .text.triton_poi_fused__native_batch_norm_legit_no_training_18 --------------------------
	.section	.text.triton_poi_fused__native_batch_norm_legit_no_training_18,"ax",@progbits
	.align	128
        .global         triton_poi_fused__native_batch_norm_legit_no_training_18
        .type           triton_poi_fused__native_batch_norm_legit_no_training_18,@function
        .size           triton_poi_fused__native_batch_norm_legit_no_training_18,(.L_x_1 - triton_poi_fused__native_batch_norm_legit_no_training_18)
        .other          triton_poi_fused__native_batch_norm_legit_no_training_18,@"STO_CUDA_ENTRY STV_DEFAULT"
triton_poi_fused__native_batch_norm_legit_no_training_18:
.text.triton_poi_fused__native_batch_norm_legit_no_training_18:
[----:B------:R-:W0:Y:S01]  /*0000*/  LDC R1, c[0x0][0x28] ;  /* 0x00000a00ff017b82 */ /* 0x000e220000000800 */
[----:B------:R-:W1:Y:S07]  /*0010*/  S2R R0, SR_TID.X ;  /* 0x0000000000007919 */ /* 0x000e6e0000002100 */
[----:B------:R-:W2:Y:S01]  /*0020*/  LDC.64 R8, c[0x0][0x220] ;  /* 0x00008800ff087b82 */ /* 0x000ea20000000a00 */
[----:B------:R-:W-:Y:S01]  /*0030*/  ULDC.64 UR4, c[0x0][0x208] ;  /* 0x0000820000047ab9 */ /* 0x000fe20000000a00 */
[----:B------:R-:W3:Y:S06]  /*0040*/  S2R R3, SR_CTAID.X ;  /* 0x0000000000037919 */ /* 0x000eec0000002500 */
[----:B------:R-:W4:Y:S08]  /*0050*/  LDC.64 R12, c[0x0][0x210] ;  /* 0x00008400ff0c7b82 */ /* 0x000f300000000a00 */
[----:B------:R-:W5:Y:S08]  /*0060*/  LDC.64 R14, c[0x0][0x218] ;  /* 0x00008600ff0e7b82 */ /* 0x000f700000000a00 */
[----:B------:R-:W5:Y:S01]  /*0070*/  LDC.64 R16, c[0x0][0x228] ;  /* 0x00008a00ff107b82 */ /* 0x000f620000000a00 */
[----:B-1----:R-:W-:-:S07]  /*0080*/  SHF.L.U32 R0, R0, 0x1, RZ ;  /* 0x0000000100007819 */ /* 0x002fce00000006ff */
[----:B------:R-:W1:Y:S01]  /*0090*/  LDC.64 R18, c[0x0][0x230] ;  /* 0x00008c00ff127b82 */ /* 0x000e620000000a00 */
[----:B------:R-:W-:-:S04]  /*00a0*/  LOP3.LUT R0, R0, 0xfe, RZ, 0xc0, !PT ;  /* 0x000000fe00007812 */ /* 0x000fc800078ec0ff */
[----:B---3--:R-:W-:-:S04]  /*00b0*/  LEA R0, R3, R0, 0x8 ;  /* 0x0000000003007211 */ /* 0x008fc800078e40ff */
[C---:B------:R-:W-:Y:S01]  /*00c0*/  ISETP.GE.AND P4, PT, R0.reuse, 0x3200, PT ;  /* 0x000032000000780c */ /* 0x040fe20003f86270 */
[----:B------:R-:W-:-:S05]  /*00d0*/  IMAD.HI R2, R0, 0x51eb851f, RZ ;  /* 0x51eb851f00027827 */ /* 0x000fca00078e02ff */
[----:B------:R-:W-:-:S04]  /*00e0*/  SHF.R.U32.HI R3, RZ, 0x1f, R2 ;  /* 0x0000001fff037819 */ /* 0x000fc80000011602 */
[----:B------:R-:W-:-:S05]  /*00f0*/  LEA.HI.SX32 R3, R2, R3, 0x1c ;  /* 0x0000000302037211 */ /* 0x000fca00078fe2ff */
[----:B------:R-:W-:Y:S01]  /*0100*/  IMAD R11, R3, -0x32, R0 ;  /* 0xffffffce030b7824 */ /* 0x000fe200078e0200 */
[----:B------:R-:W-:-:S03]  /*0110*/  CS2R R2, SRZ ;  /* 0x0000000000027805 */ /* 0x000fc6000001ff00 */
[----:B--2---:R-:W-:-:S05]  /*0120*/  IMAD.WIDE R8, R11, 0x4, R8 ;  /* 0x000000040b087825 */ /* 0x004fca00078e0208 */
[----:B------:R2:W3:Y:S01]  /*0130*/  @!P4 LDG.E.EL.64 R2, desc[UR4][R8.64] ;  /* 0x000000040802c981 */ /* 0x0004e2000c2e1b00 */
[----:B------:R-:W-:Y:S02]  /*0140*/  CS2R R4, SRZ ;  /* 0x0000000000047805 */ /* 0x000fe4000001ff00 */
[----:B------:R-:W-:Y:S01]  /*0150*/  CS2R R6, SRZ ;  /* 0x0000000000067805 */ /* 0x000fe2000001ff00 */
[----:B----4-:R-:W-:-:S04]  /*0160*/  IMAD.WIDE R12, R0, 0x4, R12 ;  /* 0x00000004000c7825 */ /* 0x010fc800078e020c */
[C---:B-----5:R-:W-:Y:S01]  /*0170*/  IMAD.WIDE R14, R11.reuse, 0x4, R14 ;  /* 0x000000040b0e7825 */ /* 0x060fe200078e020e */
[----:B------:R-:W4:Y:S04]  /*0180*/  @!P4 LDG.E.64 R4, desc[UR4][R12.64] ;  /* 0x000000040c04c981 */ /* 0x000f28000c1e1b00 */
[----:B------:R5:W4:Y:S01]  /*0190*/  @!P4 LDG.E.EL.64 R6, desc[UR4][R14.64] ;  /* 0x000000040e06c981 */ /* 0x000b22000c2e1b00 */
[----:B0-----:R-:W-:Y:S01]  /*01a0*/  IMAD.WIDE R16, R11, 0x4, R16 ;  /* 0x000000040b107825 */ /* 0x001fe200078e0210 */
[----:B--2---:R-:W-:-:S03]  /*01b0*/  CS2R R8, SRZ ;  /* 0x0000000000087805 */ /* 0x004fc6000001ff00 */
[----:B-1----:R-:W-:Y:S01]  /*01c0*/  IMAD.WIDE R18, R11, 0x4, R18 ;  /* 0x000000040b127825 */ /* 0x002fe200078e0212 */
[----:B------:R-:W-:-:S04]  /*01d0*/  CS2R R10, SRZ ;  /* 0x00000000000a7805 */ /* 0x000fc8000001ff00 */
[----:B------:R-:W2:Y:S04]  /*01e0*/  @!P4 LDG.E.EL.64 R8, desc[UR4][R18.64] ;  /* 0x000000041208c981 */ /* 0x000ea8000c2e1b00 */
[----:B------:R-:W2:Y:S01]  /*01f0*/  @!P4 LDG.E.EL.64 R10, desc[UR4][R16.64] ;  /* 0x00000004100ac981 */ /* 0x000ea2000c2e1b00 */
[----:B-----5:R-:W-:Y:S01]  /*0200*/  HFMA2.MMA R15, -RZ, RZ, 1.625, 0 ;  /* 0x3e800000ff0f7435 */ /* 0x020fe200000001ff */
[----:B---3--:R-:W-:Y:S01]  /*0210*/  FADD R2, R2, 9.9999997473787516356e-06 ;  /* 0x3727c5ac02027421 */ /* 0x008fe20000000000 */
[----:B------:R-:W-:-:S03]  /*0220*/  FADD R12, R3, 9.9999997473787516356e-06 ;  /* 0x3727c5ac030c7421 */ /* 0x000fc60000000000 */
[----:B------:R0:W1:Y:S08]  /*0230*/  MUFU.SQRT R13, R2 ;  /* 0x00000002000d7308 */ /* 0x0000700000002000 */
[----:B------:R-:W3:Y:S01]  /*0240*/  MUFU.SQRT R14, R12 ;  /* 0x0000000c000e7308 */ /* 0x000ee20000002000 */
[----:B0-----:R-:W0:Y:S01]  /*0250*/  LDC.64 R2, c[0x0][0x238] ;  /* 0x00008e00ff027b82 */ /* 0x001e220000000a00 */
[----:B-1----:R-:W-:-:S02]  /*0260*/  FSETP.GT.AND P0, PT, R13, 8.50705917302346158658e+37, PT ;  /* 0x7e8000000d00780b */ /* 0x002fc40003f04000 */
[----:B------:R-:W-:Y:S02]  /*0270*/  FSETP.GEU.AND P2, PT, R13, 1.175494350822287508e-38, PT ;  /* 0x008000000d00780b */ /* 0x000fe40003f4e000 */
[C---:B---3--:R-:W-:Y:S02]  /*0280*/  FSETP.GT.AND P1, PT, R14.reuse, 8.50705917302346158658e+37, PT ;  /* 0x7e8000000e00780b */ /* 0x048fe40003f24000 */
[----:B------:R-:W-:-:S07]  /*0290*/  FSETP.GEU.AND P3, PT, R14, 1.175494350822287508e-38, PT ;  /* 0x008000000e00780b */ /* 0x000fce0003f6e000 */
[----:B------:R-:W-:-:S04]  /*02a0*/  @P0 FMUL R13, R13, 0.25 ;  /* 0x3e8000000d0d0820 */ /* 0x000fc80000400000 */
[----:B------:R-:W-:Y:S01]  /*02b0*/  @!P2 FMUL R13, R13, 16777216 ;  /* 0x4b8000000d0da820 */ /* 0x000fe20000400000 */
[----:B------:R-:W-:-:S04]  /*02c0*/  @P1 FMUL R14, R14, 0.25 ;  /* 0x3e8000000e0e1820 */ /* 0x000fc80000400000 */
[----:B------:R-:W-:Y:S01]  /*02d0*/  @!P3 FMUL R14, R14, 16777216 ;  /* 0x4b8000000e0eb820 */ /* 0x000fe20000400000 */
[----:B------:R-:W1:Y:S01]  /*02e0*/  MUFU.RCP R13, R13 ;  /* 0x0000000d000d7308 */ /* 0x000e620000001000 */
[----:B------:R-:W-:-:S07]  /*02f0*/  FSEL R12, R15, 1, P0 ;  /* 0x3f8000000f0c7808 */ /* 0x000fce0000000000 */
[----:B------:R-:W3:Y:S01]  /*0300*/  MUFU.RCP R14, R14 ;  /* 0x0000000e000e7308 */ /* 0x000ee20000001000 */
[----:B------:R-:W-:Y:S01]  /*0310*/  FSEL R15, R15, 1, P1 ;  /* 0x3f8000000f0f7808 */ /* 0x000fe20000800000 */
[----:B------:R-:W-:Y:S01]  /*0320*/  @!P2 FMUL R12, R12, 16777216 ;  /* 0x4b8000000c0ca820 */ /* 0x000fe20000400000 */
[----:B----4-:R-:W-:-:S03]  /*0330*/  FADD R4, -R6, R4 ;  /* 0x0000000406047221 */ /* 0x010fc60000000100 */
[----:B------:R-:W-:Y:S01]  /*0340*/  @!P3 FMUL R15, R15, 16777216 ;  /* 0x4b8000000f0fb820 */ /* 0x000fe20000400000 */
[----:B------:R-:W-:Y:S01]  /*0350*/  FADD R5, -R7, R5 ;  /* 0x0000000507057221 */ /* 0x000fe20000000100 */
[----:B-1----:R-:W-:Y:S02]  /*0360*/  FMUL R13, R13, R12 ;  /* 0x0000000c0d0d7220 */ /* 0x002fe40000400000 */
[----:B---3--:R-:W-:Y:S02]  /*0370*/  FMUL R6, R14, R15 ;  /* 0x0000000f0e067220 */ /* 0x008fe40000400000 */
[----:B------:R-:W-:Y:S02]  /*0380*/  FMUL R13, R4, R13 ;  /* 0x0000000d040d7220 */ /* 0x000fe40000400000 */
[----:B------:R-:W-:Y:S01]  /*0390*/  FMUL R6, R5, R6 ;  /* 0x0000000605067220 */ /* 0x000fe20000400000 */
[----:B0-----:R-:W-:-:S04]  /*03a0*/  IMAD.WIDE R2, R0, 0x4, R2 ;  /* 0x0000000400027825 */ /* 0x001fc800078e0202 */
[----:B--2---:R-:W-:Y:S01]  /*03b0*/  FFMA R8, R13, R10, R8 ;  /* 0x0000000a0d087223 */ /* 0x004fe20000000008 */
[----:B------:R-:W-:Y:S01]  /*03c0*/  FFMA R9, R6, R11, R9 ;  /* 0x0000000b06097223 */ /* 0x000fe20000000009 */
[----:B------:R-:W-:Y:S06]  /*03d0*/  @P4 EXIT ;  /* 0x000000000000494d */ /* 0x000fec0003800000 */
[----:B------:R-:W-:Y:S01]  /*03e0*/  STG.E.64 desc[UR4][R2.64], R8 ;  /* 0x0000000802007986 */ /* 0x000fe2000c101b04 */
[----:B------:R-:W-:Y:S05]  /*03f0*/  EXIT ;  /* 0x000000000000794d */ /* 0x000fea0003800000 */
.L_x_0:
[----:B------:R-:W-:-:S00]  /*0400*/  BRA `(.L_x_0) ;  /* 0xfffffffc00fc7947 */ /* 0x000fc0000383ffff */
[----:B------:R-:W-:-:S00]  /*0410*/  NOP ;  /* 0x0000000000007918 */ /* 0x000fc00000000000 */
        /* <DEDUP_REMOVED lines=14> */
.L_x_1:


//--------------------- .nv.global.init           --------------------------
	.section	.nv.global.init,"aw",@progbits
.nv.global.init:
	.type		_$_str,@object
	.size		_$_str,(_$_str_$_2 - _$_str)
_$_str:
        /*0000*/ 	.byte	0x5f, 0x5f, 0x43, 0x55, 0x44, 0x41, 0x5f, 0x46, 0x54, 0x5a, 0x00
	.type		_$_str_$_2,@object
	.size		_$_str_$_2,(.L_1 - _$_str_$_2)
_$_str_$_2:
        /*000b*/ 	.byte	0x5f, 0x5f, 0x43, 0x55, 0x44, 0x41, 0x5f, 0x50, 0x52, 0x45, 0x43, 0x5f, 0x53, 0x51, 0x52, 0x54
        /*001b*/ 	.byte	0x00
.L_1:


//--------------------- .nv.constant0.triton_poi_fused__native_batch_norm_legit_no_training_18 --------------------------
	.section	.nv.constant0.triton_poi_fused__native_batch_norm_legit_no_training_18,"a",@progbits
	.sectionflags	@""
	.align	4
.nv.constant0.triton_poi_fused__native_batch_norm_legit_no_training_18:
	.zero		580
